//
// Generated by NVIDIA NVVM Compiler
//
// Compiler Build ID: CL-36424714
// Cuda compilation tools, release 13.0, V13.0.88
// Based on NVVM 20.0.0
//

.version 9.0
.target sm_100
.address_size 64

	// .globl	_Z11vector_swapPfS_i

.visible .entry _Z11vector_swapPfS_i(
	.param .u64 .ptr .align 1 _Z11vector_swapPfS_i_param_0,
	.param .u64 .ptr .align 1 _Z11vector_swapPfS_i_param_1,
	.param .u32 _Z11vector_swapPfS_i_param_2
)
{
	.reg .pred 	%p<2>;
	.reg .b32 	%r<6>;
	.reg .b32 	%f<3>;
	.reg .b64 	%rd<8>;

	ld.param.u64 	%rd1, [_Z11vector_swapPfS_i_param_0];
	ld.param.u64 	%rd2, [_Z11vector_swapPfS_i_param_1];
	ld.param.u32 	%r2, [_Z11vector_swapPfS_i_param_2];
	mov.u32 	%r3, %ctaid.x;
	mov.u32 	%r4, %ntid.x;
	mov.u32 	%r5, %tid.x;
	mad.lo.s32 	%r1, %r3, %r4, %r5;
	setp.ge.s32 	%p1, %r1, %r2;
	@%p1 bra 	$L__BB0_2;
	cvta.to.global.u64 	%rd3, %rd1;
	cvta.to.global.u64 	%rd4, %rd2;
	mul.wide.s32 	%rd5, %r1, 4;
	add.s64 	%rd6, %rd3, %rd5;
	ld.global.f32 	%f1, [%rd6];
	add.s64 	%rd7, %rd4, %rd5;
	ld.global.f32 	%f2, [%rd7];
	st.global.f32 	[%rd6], %f2;
	st.global.f32 	[%rd7], %f1;
$L__BB0_2:
	ret;

}


// ===== COMPILED SASS (sm_100) =====

	.target	sm_100

	.elftype	@"ET_EXEC"


//--------------------- .note.nv.tkinfo           --------------------------
	.section	.note.nv.tkinfo,"",@"SHT_NOTE"
	.sectionflags	@"SHF_NOTE_NV_TKINFO"
	.tkinfo
        /*0018*/ 	.word	0x00000002
        /*0030*/ 	.string	""
        /*0030*/ 	.string	"ptxas"
        /*0030*/ 	.string	"Cuda compilation tools, release 13.0, V13.0.88"
        /*0030*/ 	.string	"Build cuda_13.0.r13.0/compiler.36424714_0"
        /*0030*/ 	.string	"-arch sm_100 -m 64 "



//--------------------- .note.nv.cuinfo           --------------------------
	.section	.note.nv.cuinfo,"",@"SHT_NOTE"
	.sectionflags	@"SHF_NOTE_NV_CUINFO"
        /*0018*/ 	.short	0x0002
        /*001a*/ 	.short	0x0064
        /*001c*/ 	.short	0x0082
	.zero		2


//--------------------- .nv.info                  --------------------------
	.section	.nv.info,"",@"SHT_CUDA_INFO"
	.align	4


	//----- nvinfo : EIATTR_REGCOUNT
	.align		4
        /*0000*/ 	.byte	0x04, 0x2f
        /*0002*/ 	.short	(.L_1 - .L_0)
	.align		4
.L_0:
        /*0004*/ 	.word	index@(_Z11vector_swapPfS_i)
        /*0008*/ 	.word	0x0000000c


	//----- nvinfo : EIATTR_FRAME_SIZE
	.align		4
.L_1:
        /*000c*/ 	.byte	0x04, 0x11
        /*000e*/ 	.short	(.L_3 - .L_2)
	.align		4
.L_2:
        /*0010*/ 	.word	index@(_Z11vector_swapPfS_i)
        /*0014*/ 	.word	0x00000000


	//----- nvinfo : EIATTR_MIN_STACK_SIZE
	.align		4
.L_3:
        /*0018*/ 	.byte	0x04, 0x12
        /*001a*/ 	.short	(.L_5 - .L_4)
	.align		4
.L_4:
        /*001c*/ 	.word	index@(_Z11vector_swapPfS_i)
        /*0020*/ 	.word	0x00000000
.L_5:


//--------------------- .nv.compat                --------------------------
	.section	.nv.compat,"",@"SHT_CUDA_COMPAT_INFO"
	.align	4
        /*0000*/ 	.byte	0x02, 0x09, 0x00, 0x00, 0x02, 0x02, 0x01, 0x00, 0x02, 0x05, 0x05, 0x00, 0x03, 0x07, 0x01, 0x01
        /*0010*/ 	.byte	0x02, 0x03, 0x00, 0x00, 0x02, 0x06, 0x01, 0x00, 0x04, 0x0b, 0x08, 0x00, 0x09, 0x00, 0x00, 0x00
        /*0020*/ 	.byte	0x00, 0x00, 0x00, 0x00


//--------------------- .nv.info._Z11vector_swapPfS_i --------------------------
	.section	.nv.info._Z11vector_swapPfS_i,"",@"SHT_CUDA_INFO"
	.sectionflags	@""
	.align	4


	//----- nvinfo : EIATTR_CUDA_API_VERSION
	.align		4
        /*0000*/ 	.byte	0x04, 0x37
        /*0002*/ 	.short	(.L_7 - .L_6)
.L_6:
        /*0004*/ 	.word	0x00000082


	//----- nvinfo : EIATTR_KPARAM_INFO
	.align		4
.L_7:
        /*0008*/ 	.byte	0x04, 0x17
        /*000a*/ 	.short	(.L_9 - .L_8)
.L_8:
        /*000c*/ 	.word	0x00000000
        /*0010*/ 	.short	0x0002
        /*0012*/ 	.short	0x0010
        /*0014*/ 	.byte	0x00, 0xf0, 0x11, 0x00


	//----- nvinfo : EIATTR_KPARAM_INFO
	.align		4
.L_9:
        /*0018*/ 	.byte	0x04, 0x17
        /*001a*/ 	.short	(.L_11 - .L_10)
.L_10:
        /*001c*/ 	.word	0x00000000
        /*0020*/ 	.short	0x0001
        /*0022*/ 	.short	0x0008
        /*0024*/ 	.byte	0x00, 0xf5, 0x21, 0x00


	//----- nvinfo : EIATTR_KPARAM_INFO
	.align		4
.L_11:
        /*0028*/ 	.byte	0x04, 0x17
        /*002a*/ 	.short	(.L_13 - .L_12)
.L_12:
        /*002c*/ 	.word	0x00000000
        /*0030*/ 	.short	0x0000
        /*0032*/ 	.short	0x0000
        /*0034*/ 	.byte	0x00, 0xf5, 0x21, 0x00


	//----- nvinfo : EIATTR_SPARSE_MMA_MASK
	.align		4
.L_13:
        /*0038*/ 	.byte	0x03, 0x50
        /*003a*/ 	.short	0x0000


	//----- nvinfo : EIATTR_MAXREG_COUNT
	.align		4
        /*003c*/ 	.byte	0x03, 0x1b
        /*003e*/ 	.short	0x00ff


	//----- nvinfo : EIATTR_MERCURY_ISA_VERSION
	.align		4
        /*0040*/ 	.byte	0x03, 0x5f
        /*0042*/ 	.short	0x0101


	//----- nvinfo : EIATTR_VRC_CTA_INIT_COUNT
	.align		4
        /*0044*/ 	.byte	0x02, 0x4a
	.zero		1
	.zero		1


	//----- nvinfo : EIATTR_EXIT_INSTR_OFFSETS
	.align		4
        /*0048*/ 	.byte	0x04, 0x1c
        /*004a*/ 	.short	(.L_15 - .L_14)


	//   ....[0]....
.L_14:
        /*004c*/ 	.word	0x00000070


	//   ....[1]....
        /*0050*/ 	.word	0x00000110


	//----- nvinfo : EIATTR_CBANK_PARAM_SIZE
	.align		4
.L_15:
        /*0054*/ 	.byte	0x03, 0x19
        /*0056*/ 	.short	0x0014


	//----- nvinfo : EIATTR_PARAM_CBANK
	.align		4
        /*0058*/ 	.byte	0x04, 0x0a
        /*005a*/ 	.short	(.L_17 - .L_16)
	.align		4
.L_16:
        /*005c*/ 	.word	index@(.nv.constant0._Z11vector_swapPfS_i)
        /*0060*/ 	.short	0x0380
        /*0062*/ 	.short	0x0014


	//----- nvinfo : EIATTR_SW_WAR
	.align		4
.L_17:
        /*0064*/ 	.byte	0x04, 0x36
        /*0066*/ 	.short	(.L_19 - .L_18)
.L_18:
        /*0068*/ 	.word	0x00000008
.L_19:


//--------------------- .nv.callgraph             --------------------------
	.section	.nv.callgraph,"",@"SHT_CUDA_CALLGRAPH"
	.align	4
	.sectionentsize	8
	.align		4
        /*0000*/ 	.word	0x00000000
	.align		4
        /*0004*/ 	.word	0xffffffff
	.align		4
        /*0008*/ 	.word	0x00000000
	.align		4
        /*000c*/ 	.word	0xfffffffe
	.align		4
        /*0010*/ 	.word	0x00000000
	.align		4
        /*0014*/ 	.word	0xfffffffd
	.align		4
        /*0018*/ 	.word	0x00000000
	.align		4
        /*001c*/ 	.word	0xfffffffc


//--------------------- .text._Z11vector_swapPfS_i --------------------------
	.section	.text._Z11vector_swapPfS_i,"ax",@progbits
	.align	128
        .global         _Z11vector_swapPfS_i
        .type           _Z11vector_swapPfS_i,@function
        .size           _Z11vector_swapPfS_i,(.L_x_1 - _Z11vector_swapPfS_i)
        .other          _Z11vector_swapPfS_i,@"STO_CUDA_ENTRY STV_DEFAULT"
_Z11vector_swapPfS_i:
.text._Z11vector_swapPfS_i:
[----:B------:R-:W-:Y:S01]  /*0000*/  LDC R1, c[0x0][0x37c] ;  /* 0x0000df00ff017b82 */ /* 0x000fe20000000800 */
[----:B------:R-:W0:Y:S07]  /*0010*/  S2R R0, SR_TID.X ;  /* 0x0000000000007919 */ /* 0x000e2e0000002100 */
[----:B------:R-:W0:Y:S01]  /*0020*/  S2UR UR4, SR_CTAID.X ;  /* 0x00000000000479c3 */ /* 0x000e220000002500 */
[----:B------:R-:W1:Y:S07]  /*0030*/  LDCU UR5, c[0x0][0x390] ;  /* 0x00007200ff0577ac */ /* 0x000e6e0008000800 */
[----:B------:R-:W0:Y:S02]  /*0040*/  LDC R7, c[0x0][0x360] ;  /* 0x0000d800ff077b82 */ /* 0x000e240000000800 */
[----:B0-----:R-:W-:-:S05]  /*0050*/  IMAD R7, R7, UR4, R0 ;  /* 0x0000000407077c24 */ /* 0x001fca000f8e0200 */
[----:B-1----:R-:W-:-:S13]  /*0060*/  ISETP.GE.AND P0, PT, R7, UR5, PT ;  /* 0x0000000507007c0c */ /* 0x002fda000bf06270 */
[----:B------:R-:W-:Y:S05]  /*0070*/  @P0 EXIT ;  /* 0x000000000000094d */ /* 0x000fea0003800000 */
[----:B------:R-:W0:Y:S01]  /*0080*/  LDC.64 R4, c[0x0][0x388] ;  /* 0x0000e200ff047b82 */ /* 0x000e220000000a00 */
[----:B------:R-:W1:Y:S07]  /*0090*/  LDCU.64 UR4, c[0x0][0x358] ;  /* 0x00006b00ff0477ac */ /* 0x000e6e0008000a00 */
[----:B------:R-:W2:Y:S01]  /*00a0*/  LDC.64 R2, c[0x0][0x380] ;  /* 0x0000e000ff027b82 */ /* 0x000ea20000000a00 */
[----:B0-----:R-:W-:-:S05]  /*00b0*/  IMAD.WIDE R4, R7, 0x4, R4 ;  /* 0x0000000407047825 */ /* 0x001fca00078e0204 */
[----:B-1----:R-:W3:Y:S01]  /*00c0*/  LDG.E R9, desc[UR4][R4.64] ;  /* 0x0000000404097981 */ /* 0x002ee2000c1e1900 */
[----:B--2---:R-:W-:-:S05]  /*00d0*/  IMAD.WIDE R2, R7, 0x4, R2 ;  /* 0x0000000407027825 */ /* 0x004fca00078e0202 */
[----:B------:R-:W2:Y:S04]  /*00e0*/  LDG.E R7, desc[UR4][R2.64] ;  /* 0x0000000402077981 */ /* 0x000ea8000c1e1900 */
[----:B---3--:R-:W-:Y:S04]  /*00f0*/  STG.E desc[UR4][R2.64], R9 ;  /* 0x0000000902007986 */ /* 0x008fe8000c101904 */
[----:B--2---:R-:W-:Y:S01]  /*0100*/  STG.E desc[UR4][R4.64], R7 ;  /* 0x0000000704007986 */ /* 0x004fe2000c101904 */
[----:B------:R-:W-:Y:S05]  /*0110*/  EXIT ;  /* 0x000000000000794d */ /* 0x000fea0003800000 */
.L_x_0:
[----:B------:R-:W-:-:S00]  /*0120*/  BRA `(.L_x_0) ;  /* 0xfffffffc00fc7947 */ /* 0x000fc0000383ffff */
[----:B------:R-:W-:-:S00]  /*0130*/  NOP ;  /* 0x0000000000007918 */ /* 0x000fc00000000000 */
        /* <DEDUP_REMOVED lines=12> */
.L_x_1:


//--------------------- .nv.shared.reserved.0     --------------------------
	.section	.nv.shared.reserved.0,"aw",@nobits
	.weak		__nv_reservedSMEM_offset_0_alias
	.size		__nv_reservedSMEM_offset_0_alias, 0, 64
	.other		__nv_reservedSMEM_offset_0_alias,@"STO_CUDA_RESERVED_SHARED STV_DEFAULT"
__nv_reservedSMEM_offset_0_alias:
	.zero		0
	.zero		64


//--------------------- .nv.constant0._Z11vector_swapPfS_i --------------------------
	.section	.nv.constant0._Z11vector_swapPfS_i,"a",@progbits
	.sectionflags	@""
	.align	4
.nv.constant0._Z11vector_swapPfS_i:
	.zero		916


//--------------------- SYMBOLS --------------------------

	.type		.nv.reservedSmem.offset0,@object
	.size		.nv.reservedSmem.offset0,0x4
